//
// Generated by NVIDIA NVVM Compiler
//
// Compiler Build ID: CL-36424714
// Cuda compilation tools, release 13.0, V13.0.88
// Based on NVVM 20.0.0
//

.version 9.0
.target sm_100
.address_size 64


.entry _Z11vec_add_gpuPfS_S_i(
	.param .u64 .ptr .align 1 _Z11vec_add_gpuPfS_S_i_param_0,
	.param .u64 .ptr .align 1 _Z11vec_add_gpuPfS_S_i_param_1,
	.param .u64 .ptr .align 1 _Z11vec_add_gpuPfS_S_i_param_2,
	.param .u32 _Z11vec_add_gpuPfS_S_i_param_3
)
{
	.reg .pred 	%p<6>;
	.reg .b32 	%r<30>;
	.reg .b32 	%f<16>;
	.reg .b64 	%rd<18>;

	ld.param.u64 	%rd7, [_Z11vec_add_gpuPfS_S_i_param_0];
	ld.param.u64 	%rd8, [_Z11vec_add_gpuPfS_S_i_param_1];
	ld.param.u64 	%rd9, [_Z11vec_add_gpuPfS_S_i_param_2];
	ld.param.u32 	%r14, [_Z11vec_add_gpuPfS_S_i_param_3];
	cvta.to.global.u64 	%rd1, %rd7;
	cvta.to.global.u64 	%rd2, %rd9;
	cvta.to.global.u64 	%rd3, %rd8;
	mov.u32 	%r15, %nctaid.x;
	div.u32 	%r16, %r14, %r15;
	mov.u32 	%r17, %ntid.x;
	mul.lo.s32 	%r18, %r15, %r17;
	div.u32 	%r19, %r14, %r18;
	mov.u32 	%r20, %ctaid.x;
	mul.lo.s32 	%r1, %r16, %r20;
	mov.u32 	%r21, %tid.x;
	mul.lo.s32 	%r2, %r19, %r21;
	add.s32 	%r28, %r2, %r1;
	add.s32 	%r22, %r28, %r19;
	min.s32 	%r4, %r22, %r14;
	setp.le.s32 	%p1, %r4, %r28;
	@%p1 bra 	$L__BB0_7;
	sub.s32 	%r23, %r4, %r28;
	and.b32  	%r5, %r23, 3;
	setp.eq.s32 	%p2, %r5, 0;
	@%p2 bra 	$L__BB0_4;
	neg.s32 	%r26, %r5;
$L__BB0_3:
	.pragma "nounroll";
	mul.wide.s32 	%rd10, %r28, 4;
	add.s64 	%rd11, %rd3, %rd10;
	ld.global.f32 	%f1, [%rd11];
	add.s64 	%rd12, %rd2, %rd10;
	ld.global.f32 	%f2, [%rd12];
	add.f32 	%f3, %f1, %f2;
	add.s64 	%rd13, %rd1, %rd10;
	st.global.f32 	[%rd13], %f3;
	add.s32 	%r28, %r28, 1;
	add.s32 	%r26, %r26, 1;
	setp.ne.s32 	%p3, %r26, 0;
	@%p3 bra 	$L__BB0_3;
$L__BB0_4:
	sub.s32 	%r24, %r1, %r4;
	add.s32 	%r25, %r24, %r2;
	setp.gt.u32 	%p4, %r25, -4;
	@%p4 bra 	$L__BB0_7;
	add.s64 	%rd4, %rd3, 8;
	add.s64 	%rd5, %rd2, 8;
	add.s64 	%rd6, %rd1, 8;
$L__BB0_6:
	mul.wide.s32 	%rd14, %r28, 4;
	add.s64 	%rd15, %rd4, %rd14;
	add.s64 	%rd16, %rd5, %rd14;
	add.s64 	%rd17, %rd6, %rd14;
	ld.global.f32 	%f4, [%rd15+-8];
	ld.global.f32 	%f5, [%rd16+-8];
	add.f32 	%f6, %f4, %f5;
	st.global.f32 	[%rd17+-8], %f6;
	ld.global.f32 	%f7, [%rd15+-4];
	ld.global.f32 	%f8, [%rd16+-4];
	add.f32 	%f9, %f7, %f8;
	st.global.f32 	[%rd17+-4], %f9;
	ld.global.f32 	%f10, [%rd15];
	ld.global.f32 	%f11, [%rd16];
	add.f32 	%f12, %f10, %f11;
	st.global.f32 	[%rd17], %f12;
	ld.global.f32 	%f13, [%rd15+4];
	ld.global.f32 	%f14, [%rd16+4];
	add.f32 	%f15, %f13, %f14;
	st.global.f32 	[%rd17+4], %f15;
	add.s32 	%r28, %r28, 4;
	setp.lt.s32 	%p5, %r28, %r4;
	@%p5 bra 	$L__BB0_6;
$L__BB0_7:
	ret;

}


// ===== COMPILED SASS (sm_100) =====

	.target	sm_100

	.elftype	@"ET_EXEC"


//--------------------- .note.nv.tkinfo           --------------------------
	.section	.note.nv.tkinfo,"",@"SHT_NOTE"
	.sectionflags	@"SHF_NOTE_NV_TKINFO"
	.tkinfo
        /*0018*/ 	.word	0x00000002
        /*0030*/ 	.string	""
        /*0030*/ 	.string	"ptxas"
        /*0030*/ 	.string	"Cuda compilation tools, release 13.0, V13.0.88"
        /*0030*/ 	.string	"Build cuda_13.0.r13.0/compiler.36424714_0"
        /*0030*/ 	.string	"-arch sm_100 -m 64 "



//--------------------- .note.nv.cuinfo           --------------------------
	.section	.note.nv.cuinfo,"",@"SHT_NOTE"
	.sectionflags	@"SHF_NOTE_NV_CUINFO"
        /*0018*/ 	.short	0x0002
        /*001a*/ 	.short	0x0064
        /*001c*/ 	.short	0x0082
	.zero		2


//--------------------- .nv.info                  --------------------------
	.section	.nv.info,"",@"SHT_CUDA_INFO"
	.align	4


	//----- nvinfo : EIATTR_REGCOUNT
	.align		4
        /*0000*/ 	.byte	0x04, 0x2f
        /*0002*/ 	.short	(.L_1 - .L_0)
	.align		4
.L_0:
        /*0004*/ 	.word	index@(_Z11vec_add_gpuPfS_S_i)
        /*0008*/ 	.word	0x00000014


	//----- nvinfo : EIATTR_FRAME_SIZE
	.align		4
.L_1:
        /*000c*/ 	.byte	0x04, 0x11
        /*000e*/ 	.short	(.L_3 - .L_2)
	.align		4
.L_2:
        /*0010*/ 	.word	index@(_Z11vec_add_gpuPfS_S_i)
        /*0014*/ 	.word	0x00000000


	//----- nvinfo : EIATTR_MIN_STACK_SIZE
	.align		4
.L_3:
        /*0018*/ 	.byte	0x04, 0x12
        /*001a*/ 	.short	(.L_5 - .L_4)
	.align		4
.L_4:
        /*001c*/ 	.word	index@(_Z11vec_add_gpuPfS_S_i)
        /*0020*/ 	.word	0x00000000
.L_5:


//--------------------- .nv.compat                --------------------------
	.section	.nv.compat,"",@"SHT_CUDA_COMPAT_INFO"
	.align	4
        /*0000*/ 	.byte	0x02, 0x09, 0x00, 0x00, 0x02, 0x02, 0x01, 0x00, 0x02, 0x05, 0x05, 0x00, 0x03, 0x07, 0x01, 0x01
        /*0010*/ 	.byte	0x02, 0x03, 0x00, 0x00, 0x02, 0x06, 0x01, 0x00, 0x04, 0x0b, 0x08, 0x00, 0x09, 0x00, 0x00, 0x00
        /*0020*/ 	.byte	0x00, 0x00, 0x00, 0x00


//--------------------- .nv.info._Z11vec_add_gpuPfS_S_i --------------------------
	.section	.nv.info._Z11vec_add_gpuPfS_S_i,"",@"SHT_CUDA_INFO"
	.sectionflags	@""
	.align	4


	//----- nvinfo : EIATTR_CUDA_API_VERSION
	.align		4
        /*0000*/ 	.byte	0x04, 0x37
        /*0002*/ 	.short	(.L_7 - .L_6)
.L_6:
        /*0004*/ 	.word	0x00000082


	//----- nvinfo : EIATTR_KPARAM_INFO
	.align		4
.L_7:
        /*0008*/ 	.byte	0x04, 0x17
        /*000a*/ 	.short	(.L_9 - .L_8)
.L_8:
        /*000c*/ 	.word	0x00000000
        /*0010*/ 	.short	0x0003
        /*0012*/ 	.short	0x0018
        /*0014*/ 	.byte	0x00, 0xf0, 0x11, 0x00


	//----- nvinfo : EIATTR_KPARAM_INFO
	.align		4
.L_9:
        /*0018*/ 	.byte	0x04, 0x17
        /*001a*/ 	.short	(.L_11 - .L_10)
.L_10:
        /*001c*/ 	.word	0x00000000
        /*0020*/ 	.short	0x0002
        /*0022*/ 	.short	0x0010
        /*0024*/ 	.byte	0x00, 0xf5, 0x21, 0x00


	//----- nvinfo : EIATTR_KPARAM_INFO
	.align		4
.L_11:
        /*0028*/ 	.byte	0x04, 0x17
        /*002a*/ 	.short	(.L_13 - .L_12)
.L_12:
        /*002c*/ 	.word	0x00000000
        /*0030*/ 	.short	0x0001
        /*0032*/ 	.short	0x0008
        /*0034*/ 	.byte	0x00, 0xf5, 0x21, 0x00


	//----- nvinfo : EIATTR_KPARAM_INFO
	.align		4
.L_13:
        /*0038*/ 	.byte	0x04, 0x17
        /*003a*/ 	.short	(.L_15 - .L_14)
.L_14:
        /*003c*/ 	.word	0x00000000
        /*0040*/ 	.short	0x0000
        /*0042*/ 	.short	0x0000
        /*0044*/ 	.byte	0x00, 0xf5, 0x21, 0x00


	//----- nvinfo : EIATTR_SPARSE_MMA_MASK
	.align		4
.L_15:
        /*0048*/ 	.byte	0x03, 0x50
        /*004a*/ 	.short	0x0000


	//----- nvinfo : EIATTR_MAXREG_COUNT
	.align		4
        /*004c*/ 	.byte	0x03, 0x1b
        /*004e*/ 	.short	0x00ff


	//----- nvinfo : EIATTR_MERCURY_ISA_VERSION
	.align		4
        /*0050*/ 	.byte	0x03, 0x5f
        /*0052*/ 	.short	0x0101


	//----- nvinfo : EIATTR_VRC_CTA_INIT_COUNT
	.align		4
        /*0054*/ 	.byte	0x02, 0x4a
	.zero		1
	.zero		1


	//----- nvinfo : EIATTR_EXIT_INSTR_OFFSETS
	.align		4
        /*0058*/ 	.byte	0x04, 0x1c
        /*005a*/ 	.short	(.L_17 - .L_16)


	//   ....[0]....
.L_16:
        /*005c*/ 	.word	0x00000300


	//   ....[1]....
        /*0060*/ 	.word	0x00000480


	//   ....[2]....
        /*0064*/ 	.word	0x000006d0


	//----- nvinfo : EIATTR_CRS_STACK_SIZE
	.align		4
.L_17:
        /*0068*/ 	.byte	0x04, 0x1e
        /*006a*/ 	.short	(.L_19 - .L_18)
.L_18:
        /*006c*/ 	.word	0x00000000


	//----- nvinfo : EIATTR_CBANK_PARAM_SIZE
	.align		4
.L_19:
        /*0070*/ 	.byte	0x03, 0x19
        /*0072*/ 	.short	0x001c


	//----- nvinfo : EIATTR_PARAM_CBANK
	.align		4
        /*0074*/ 	.byte	0x04, 0x0a
        /*0076*/ 	.short	(.L_21 - .L_20)
	.align		4
.L_20:
        /*0078*/ 	.word	index@(.nv.constant0._Z11vec_add_gpuPfS_S_i)
        /*007c*/ 	.short	0x0380
        /*007e*/ 	.short	0x001c


	//----- nvinfo : EIATTR_SW_WAR
	.align		4
.L_21:
        /*0080*/ 	.byte	0x04, 0x36
        /*0082*/ 	.short	(.L_23 - .L_22)
.L_22:
        /*0084*/ 	.word	0x00000008
.L_23:


//--------------------- .nv.callgraph             --------------------------
	.section	.nv.callgraph,"",@"SHT_CUDA_CALLGRAPH"
	.align	4
	.sectionentsize	8
	.align		4
        /*0000*/ 	.word	0x00000000
	.align		4
        /*0004*/ 	.word	0xffffffff
	.align		4
        /*0008*/ 	.word	0x00000000
	.align		4
        /*000c*/ 	.word	0xfffffffe
	.align		4
        /*0010*/ 	.word	0x00000000
	.align		4
        /*0014*/ 	.word	0xfffffffd
	.align		4
        /*0018*/ 	.word	0x00000000
	.align		4
        /*001c*/ 	.word	0xfffffffc


//--------------------- .text._Z11vec_add_gpuPfS_S_i --------------------------
	.section	.text._Z11vec_add_gpuPfS_S_i,"ax",@progbits
	.align	128
.text._Z11vec_add_gpuPfS_S_i:
        .type           _Z11vec_add_gpuPfS_S_i,@function
        .size           _Z11vec_add_gpuPfS_S_i,(.L_x_5 - _Z11vec_add_gpuPfS_S_i)
        .other          _Z11vec_add_gpuPfS_S_i,@"STO_CUDA_ENTRY STV_DEFAULT"
_Z11vec_add_gpuPfS_S_i:
[----:B------:R-:W-:Y:S01]  /*0000*/  LDC R1, c[0x0][0x37c] ;  /* 0x0000df00ff017b82 */ /* 0x000fe20000000800 */
[----:B------:R-:W0:Y:S07]  /*0010*/  LDCU UR5, c[0x0][0x370] ;  /* 0x00006e00ff0577ac */ /* 0x000e2e0008000800 */
[----:B------:R-:W1:Y:S01]  /*0020*/  LDC R8, c[0x0][0x398] ;  /* 0x0000e600ff087b82 */ /* 0x000e620000000800 */
[----:B------:R-:W2:Y:S07]  /*0030*/  LDCU UR4, c[0x0][0x360] ;  /* 0x00006c00ff0477ac */ /* 0x000eae0008000800 */
[----:B------:R-:W3:Y:S01]  /*0040*/  S2UR UR6, SR_CTAID.X ;  /* 0x00000000000679c3 */ /* 0x000ee20000002500 */
[----:B0-----:R-:W0:Y:S01]  /*0050*/  I2F.U32.RP R0, UR5 ;  /* 0x0000000500007d06 */ /* 0x001e220008209000 */
[----:B------:R-:W-:Y:S01]  /*0060*/  ISETP.NE.U32.AND P2, PT, RZ, UR5, PT ;  /* 0x00000005ff007c0c */ /* 0x000fe2000bf45070 */
[----:B--2---:R-:W-:-:S06]  /*0070*/  UIMAD UR4, UR5, UR4, URZ ;  /* 0x00000004050472a4 */ /* 0x004fcc000f8e02ff */
[----:B------:R-:W-:Y:S01]  /*0080*/  IMAD R9, RZ, RZ, -UR4 ;  /* 0x80000004ff097e24 */ /* 0x000fe2000f8e02ff */
[----:B------:R-:W-:Y:S02]  /*0090*/  ISETP.NE.U32.AND P5, PT, RZ, UR4, PT ;  /* 0x00000004ff007c0c */ /* 0x000fe4000bfa5070 */
[----:B------:R-:W2:Y:S08]  /*00a0*/  I2F.U32.RP R6, UR4 ;  /* 0x0000000400067d06 */ /* 0x000eb00008209000 */
[----:B0-----:R-:W0:Y:S08]  /*00b0*/  MUFU.RCP R0, R0 ;  /* 0x0000000000007308 */ /* 0x001e300000001000 */
[----:B--2---:R-:W2:Y:S01]  /*00c0*/  MUFU.RCP R6, R6 ;  /* 0x0000000600067308 */ /* 0x004ea20000001000 */
[----:B0-----:R-:W-:-:S07]  /*00d0*/  IADD3 R2, PT, PT, R0, 0xffffffe, RZ ;  /* 0x0ffffffe00027810 */ /* 0x001fce0007ffe0ff */
[----:B------:R0:W4:Y:S01]  /*00e0*/  F2I.FTZ.U32.TRUNC.NTZ R3, R2 ;  /* 0x0000000200037305 */ /* 0x000122000021f000 */
[----:B--2---:R-:W-:-:S07]  /*00f0*/  VIADD R4, R6, 0xffffffe ;  /* 0x0ffffffe06047836 */ /* 0x004fce0000000000 */
[----:B------:R2:W5:Y:S01]  /*0100*/  F2I.FTZ.U32.TRUNC.NTZ R5, R4 ;  /* 0x0000000400057305 */ /* 0x000562000021f000 */
[----:B0-----:R-:W-:Y:S01]  /*0110*/  HFMA2 R2, -RZ, RZ, 0, 0 ;  /* 0x00000000ff027431 */ /* 0x001fe200000001ff */
[----:B----4-:R-:W-:Y:S01]  /*0120*/  IADD3 R7, PT, PT, RZ, -R3, RZ ;  /* 0x80000003ff077210 */ /* 0x010fe20007ffe0ff */
[----:B--2---:R-:W-:-:S04]  /*0130*/  IMAD.MOV.U32 R4, RZ, RZ, RZ ;  /* 0x000000ffff047224 */ /* 0x004fc800078e00ff */
[----:B------:R-:W-:Y:S02]  /*0140*/  IMAD R7, R7, UR5, RZ ;  /* 0x0000000507077c24 */ /* 0x000fe4000f8e02ff */
[----:B-----5:R-:W-:Y:S02]  /*0150*/  IMAD R9, R9, R5, RZ ;  /* 0x0000000509097224 */ /* 0x020fe400078e02ff */
[----:B------:R-:W-:-:S04]  /*0160*/  IMAD.HI.U32 R2, R3, R7, R2 ;  /* 0x0000000703027227 */ /* 0x000fc800078e0002 */
[----:B------:R-:W-:Y:S02]  /*0170*/  IMAD.HI.U32 R5, R5, R9, R4 ;  /* 0x0000000905057227 */ /* 0x000fe400078e0004 */
[----:B------:R-:W0:Y:S02]  /*0180*/  S2R R4, SR_TID.X ;  /* 0x0000000000047919 */ /* 0x000e240000002100 */
[----:B-1----:R-:W-:-:S04]  /*0190*/  IMAD.HI.U32 R2, R2, R8, RZ ;  /* 0x0000000802027227 */ /* 0x002fc800078e00ff */
[----:B------:R-:W-:Y:S01]  /*01a0*/  IMAD.HI.U32 R5, R5, R8, RZ ;  /* 0x0000000805057227 */ /* 0x000fe200078e00ff */
[----:B------:R-:W-:-:S03]  /*01b0*/  IADD3 R3, PT, PT, -R2, RZ, RZ ;  /* 0x000000ff02037210 */ /* 0x000fc60007ffe1ff */
[----:B------:R-:W-:Y:S02]  /*01c0*/  IMAD.MOV R7, RZ, RZ, -R5 ;  /* 0x000000ffff077224 */ /* 0x000fe400078e0a05 */
[--C-:B------:R-:W-:Y:S02]  /*01d0*/  IMAD R0, R3, UR5, R8.reuse ;  /* 0x0000000503007c24 */ /* 0x100fe4000f8e0208 */
[----:B------:R-:W-:-:S03]  /*01e0*/  IMAD R3, R7, UR4, R8 ;  /* 0x0000000407037c24 */ /* 0x000fc6000f8e0208 */
[----:B------:R-:W-:Y:S02]  /*01f0*/  ISETP.GE.U32.AND P0, PT, R0, UR5, PT ;  /* 0x0000000500007c0c */ /* 0x000fe4000bf06070 */
[----:B------:R-:W-:-:S11]  /*0200*/  ISETP.GE.U32.AND P3, PT, R3, UR4, PT ;  /* 0x0000000403007c0c */ /* 0x000fd6000bf66070 */
[----:B------:R-:W-:Y:S02]  /*0210*/  @P0 IADD3 R0, PT, PT, R0, -UR5, RZ ;  /* 0x8000000500000c10 */ /* 0x000fe4000fffe0ff */
[----:B------:R-:W-:Y:S01]  /*0220*/  @P3 VIADD R3, R3, -UR4 ;  /* 0x8000000403033c36 */ /* 0x000fe20008000000 */
[----:B------:R-:W-:Y:S01]  /*0230*/  @P0 IADD3 R2, PT, PT, R2, 0x1, RZ ;  /* 0x0000000102020810 */ /* 0x000fe20007ffe0ff */
[----:B------:R-:W-:Y:S01]  /*0240*/  @P3 VIADD R5, R5, 0x1 ;  /* 0x0000000105053836 */ /* 0x000fe20000000000 */
[----:B------:R-:W-:Y:S02]  /*0250*/  ISETP.GE.U32.AND P1, PT, R0, UR5, PT ;  /* 0x0000000500007c0c */ /* 0x000fe4000bf26070 */
[----:B------:R-:W-:-:S11]  /*0260*/  ISETP.GE.U32.AND P4, PT, R3, UR4, PT ;  /* 0x0000000403007c0c */ /* 0x000fd6000bf86070 */
[----:B------:R-:W-:Y:S02]  /*0270*/  @P1 IADD3 R2, PT, PT, R2, 0x1, RZ ;  /* 0x0000000102021810 */ /* 0x000fe40007ffe0ff */
[----:B------:R-:W-:Y:S02]  /*0280*/  @P4 IADD3 R5, PT, PT, R5, 0x1, RZ ;  /* 0x0000000105054810 */ /* 0x000fe40007ffe0ff */
[----:B------:R-:W-:Y:S02]  /*0290*/  @!P2 LOP3.LUT R2, RZ, UR5, RZ, 0x33, !PT ;  /* 0x00000005ff02ac12 */ /* 0x000fe4000f8e33ff */
[----:B------:R-:W-:-:S03]  /*02a0*/  @!P5 LOP3.LUT R5, RZ, UR4, RZ, 0x33, !PT ;  /* 0x00000004ff05dc12 */ /* 0x000fc6000f8e33ff */
[----:B---3--:R-:W-:Y:S02]  /*02b0*/  IMAD R7, R2, UR6, RZ ;  /* 0x0000000602077c24 */ /* 0x008fe4000f8e02ff */
[----:B0-----:R-:W-:-:S04]  /*02c0*/  IMAD R2, R5, R4, RZ ;  /* 0x0000000405027224 */ /* 0x001fc800078e02ff */
[----:B------:R-:W-:-:S05]  /*02d0*/  IMAD.IADD R3, R7, 0x1, R2 ;  /* 0x0000000107037824 */ /* 0x000fca00078e0202 */
[----:B------:R-:W-:-:S04]  /*02e0*/  VIADDMNMX R0, R3, R5, R8, PT ;  /* 0x0000000503007246 */ /* 0x000fc80003800108 */
[----:B------:R-:W-:-:S13]  /*02f0*/  ISETP.GT.AND P0, PT, R0, R3, PT ;  /* 0x000000030000720c */ /* 0x000fda0003f04270 */
[----:B------:R-:W-:Y:S05]  /*0300*/  @!P0 EXIT ;  /* 0x000000000000894d */ /* 0x000fea0003800000 */
[----:B------:R-:W-:Y:S01]  /*0310*/  IADD3 R4, PT, PT, R0, -R3, RZ ;  /* 0x8000000300047210 */ /* 0x000fe20007ffe0ff */
[----:B------:R-:W0:Y:S01]  /*0320*/  LDCU.64 UR10, c[0x0][0x358] ;  /* 0x00006b00ff0a77ac */ /* 0x000e220008000a00 */
[----:B------:R-:W-:Y:S01]  /*0330*/  IADD3 R2, PT, PT, R2, R7, -R0 ;  /* 0x0000000702027210 */ /* 0x000fe20007ffe800 */
[----:B------:R-:W-:Y:S01]  /*0340*/  BSSY.RECONVERGENT B0, `(.L_x_0) ;  /* 0x0000013000007945 */ /* 0x000fe20003800200 */
[----:B------:R-:W-:Y:S02]  /*0350*/  LOP3.LUT P0, R4, R4, 0x3, RZ, 0xc0, !PT ;  /* 0x0000000304047812 */ /* 0x000fe4000780c0ff */
[----:B------:R-:W-:-:S11]  /*0360*/  ISETP.GT.U32.AND P1, PT, R2, -0x4, PT ;  /* 0xfffffffc0200780c */ /* 0x000fd60003f24070 */
[----:B------:R-:W-:Y:S05]  /*0370*/  @!P0 BRA `(.L_x_1) ;  /* 0x00000000003c8947 */ /* 0x000fea0003800000 */
[----:B------:R-:W1:Y:S01]  /*0380*/  LDC.64 R12, c[0x0][0x390] ;  /* 0x0000e400ff0c7b82 */ /* 0x000e620000000a00 */
[----:B------:R-:W-:-:S07]  /*0390*/  IADD3 R2, PT, PT, -R4, RZ, RZ ;  /* 0x000000ff04027210 */ /* 0x000fce0007ffe1ff */
[----:B------:R-:W2:Y:S08]  /*03a0*/  LDC.64 R14, c[0x0][0x380] ;  /* 0x0000e000ff0e7b82 */ /* 0x000eb00000000a00 */
[----:B------:R-:W3:Y:S02]  /*03b0*/  LDC.64 R10, c[0x0][0x388] ;  /* 0x0000e200ff0a7b82 */ /* 0x000ee40000000a00 */
.L_x_2:
[----:B---3--:R-:W-:-:S04]  /*03c0*/  IMAD.WIDE R4, R3, 0x4, R10 ;  /* 0x0000000403047825 */ /* 0x008fc800078e020a */
[C---:B-1----:R-:W-:Y:S02]  /*03d0*/  IMAD.WIDE R6, R3.reuse, 0x4, R12 ;  /* 0x0000000403067825 */ /* 0x042fe400078e020c */
[----:B0-----:R-:W3:Y:S04]  /*03e0*/  LDG.E R4, desc[UR10][R4.64] ;  /* 0x0000000a04047981 */ /* 0x001ee8000c1e1900 */
[----:B------:R-:W3:Y:S01]  /*03f0*/  LDG.E R7, desc[UR10][R6.64] ;  /* 0x0000000a06077981 */ /* 0x000ee2000c1e1900 */
[C---:B--2-4-:R-:W-:Y:S01]  /*0400*/  IMAD.WIDE R8, R3.reuse, 0x4, R14 ;  /* 0x0000000403087825 */ /* 0x054fe200078e020e */
[----:B------:R-:W-:-:S03]  /*0410*/  IADD3 R3, PT, PT, R3, 0x1, RZ ;  /* 0x0000000103037810 */ /* 0x000fc60007ffe0ff */
[----:B------:R-:W-:-:S05]  /*0420*/  VIADD R2, R2, 0x1 ;  /* 0x0000000102027836 */ /* 0x000fca0000000000 */
[----:B------:R-:W-:Y:S01]  /*0430*/  ISETP.NE.AND P0, PT, R2, RZ, PT ;  /* 0x000000ff0200720c */ /* 0x000fe20003f05270 */
[----:B---3--:R-:W-:-:S05]  /*0440*/  FADD R17, R4, R7 ;  /* 0x0000000704117221 */ /* 0x008fca0000000000 */
[----:B------:R4:W-:Y:S07]  /*0450*/  STG.E desc[UR10][R8.64], R17 ;  /* 0x0000001108007986 */ /* 0x0009ee000c10190a */
[----:B------:R-:W-:Y:S05]  /*0460*/  @P0 BRA `(.L_x_2) ;  /* 0xfffffffc00d40947 */ /* 0x000fea000383ffff */
.L_x_1:
[----:B0-----:R-:W-:Y:S05]  /*0470*/  BSYNC.RECONVERGENT B0 ;  /* 0x0000000000007941 */ /* 0x001fea0003800200 */
.L_x_0:
[----:B------:R-:W-:Y:S05]  /*0480*/  @P1 EXIT ;  /* 0x000000000000194d */ /* 0x000fea0003800000 */
[----:B------:R-:W0:Y:S01]  /*0490*/  LDCU.128 UR12, c[0x0][0x380] ;  /* 0x00007000ff0c77ac */ /* 0x000e220008000c00 */
[----:B------:R-:W1:Y:S01]  /*04a0*/  LDCU.64 UR6, c[0x0][0x390] ;  /* 0x00007200ff0677ac */ /* 0x000e620008000a00 */
[----:B0-----:R-:W-:Y:S02]  /*04b0*/  UIADD3 UR8, UP0, UPT, UR14, 0x8, URZ ;  /* 0x000000080e087890 */ /* 0x001fe4000ff1e0ff */
[----:B------:R-:W-:Y:S02]  /*04c0*/  UIADD3 UR4, UP2, UPT, UR12, 0x8, URZ ;  /* 0x000000080c047890 */ /* 0x000fe4000ff5e0ff */
[----:B-1----:R-:W-:Y:S02]  /*04d0*/  UIADD3 UR6, UP1, UPT, UR6, 0x8, URZ ;  /* 0x0000000806067890 */ /* 0x002fe4000ff3e0ff */
[----:B------:R-:W-:Y:S02]  /*04e0*/  UIADD3.X UR9, UPT, UPT, URZ, UR15, URZ, UP0, !UPT ;  /* 0x0000000fff097290 */ /* 0x000fe400087fe4ff */
[----:B------:R-:W-:-:S02]  /*04f0*/  UIADD3.X UR5, UPT, UPT, URZ, UR13, URZ, UP2, !UPT ;  /* 0x0000000dff057290 */ /* 0x000fc400097fe4ff */
[----:B------:R-:W-:-:S12]  /*0500*/  UIADD3.X UR7, UPT, UPT, URZ, UR7, URZ, UP1, !UPT ;  /* 0x00000007ff077290 */ /* 0x000fd80008ffe4ff */
.L_x_3:
[----:B------:R-:W-:Y:S01]  /*0510*/  MOV R4, UR8 ;  /* 0x0000000800047c02 */ /* 0x000fe20008000f00 */
[----:B------:R-:W-:Y:S01]  /*0520*/  IMAD.U32 R5, RZ, RZ, UR9 ;  /* 0x00000009ff057e24 */ /* 0x000fe2000f8e00ff */
[----:B------:R-:W-:Y:S02]  /*0530*/  MOV R6, UR6 ;  /* 0x0000000600067c02 */ /* 0x000fe40008000f00 */
[----:B------:R-:W-:Y:S01]  /*0540*/  MOV R7, UR7 ;  /* 0x0000000700077c02 */ /* 0x000fe20008000f00 */
[----:B------:R-:W-:-:S04]  /*0550*/  IMAD.WIDE R4, R3, 0x4, R4 ;  /* 0x0000000403047825 */ /* 0x000fc800078e0204 */
[----:B------:R-:W-:Y:S01]  /*0560*/  IMAD.WIDE R6, R3, 0x4, R6 ;  /* 0x0000000403067825 */ /* 0x000fe200078e0206 */
[----:B------:R-:W2:Y:S04]  /*0570*/  LDG.E R2, desc[UR10][R4.64+-0x8] ;  /* 0xfffff80a04027981 */ /* 0x000ea8000c1e1900 */
[----:B0-----:R-:W2:Y:S01]  /*0580*/  LDG.E R11, desc[UR10][R6.64+-0x8] ;  /* 0xfffff80a060b7981 */ /* 0x001ea2000c1e1900 */
[----:B----4-:R-:W-:Y:S01]  /*0590*/  MOV R9, UR5 ;  /* 0x0000000500097c02 */ /* 0x010fe20008000f00 */
[----:B------:R-:W-:-:S04]  /*05a0*/  IMAD.U32 R8, RZ, RZ, UR4 ;  /* 0x00000004ff087e24 */ /* 0x000fc8000f8e00ff */
[----:B------:R-:W-:-:S04]  /*05b0*/  IMAD.WIDE R8, R3, 0x4, R8 ;  /* 0x0000000403087825 */ /* 0x000fc800078e0208 */
[----:B--2---:R-:W-:-:S05]  /*05c0*/  FADD R11, R2, R11 ;  /* 0x0000000b020b7221 */ /* 0x004fca0000000000 */
[----:B------:R0:W-:Y:S04]  /*05d0*/  STG.E desc[UR10][R8.64+-0x8], R11 ;  /* 0xfffff80b08007986 */ /* 0x0001e8000c10190a */
[----:B------:R-:W2:Y:S04]  /*05e0*/  LDG.E R2, desc[UR10][R4.64+-0x4] ;  /* 0xfffffc0a04027981 */ /* 0x000ea8000c1e1900 */
[----:B------:R-:W2:Y:S02]  /*05f0*/  LDG.E R13, desc[UR10][R6.64+-0x4] ;  /* 0xfffffc0a060d7981 */ /* 0x000ea4000c1e1900 */
[----:B--2---:R-:W-:-:S05]  /*0600*/  FADD R13, R2, R13 ;  /* 0x0000000d020d7221 */ /* 0x004fca0000000000 */
[----:B------:R0:W-:Y:S04]  /*0610*/  STG.E desc[UR10][R8.64+-0x4], R13 ;  /* 0xfffffc0d08007986 */ /* 0x0001e8000c10190a */
[----:B------:R-:W2:Y:S04]  /*0620*/  LDG.E R2, desc[UR10][R4.64] ;  /* 0x0000000a04027981 */ /* 0x000ea8000c1e1900 */
[----:B------:R-:W2:Y:S02]  /*0630*/  LDG.E R15, desc[UR10][R6.64] ;  /* 0x0000000a060f7981 */ /* 0x000ea4000c1e1900 */
[----:B--2---:R-:W-:-:S05]  /*0640*/  FADD R15, R2, R15 ;  /* 0x0000000f020f7221 */ /* 0x004fca0000000000 */
[----:B------:R0:W-:Y:S04]  /*0650*/  STG.E desc[UR10][R8.64], R15 ;  /* 0x0000000f08007986 */ /* 0x0001e8000c10190a */
[----:B------:R-:W2:Y:S04]  /*0660*/  LDG.E R2, desc[UR10][R4.64+0x4] ;  /* 0x0000040a04027981 */ /* 0x000ea8000c1e1900 */
[----:B------:R-:W2:Y:S01]  /*0670*/  LDG.E R17, desc[UR10][R6.64+0x4] ;  /* 0x0000040a06117981 */ /* 0x000ea2000c1e1900 */
[----:B------:R-:W-:-:S04]  /*0680*/  IADD3 R3, PT, PT, R3, 0x4, RZ ;  /* 0x0000000403037810 */ /* 0x000fc80007ffe0ff */
[----:B------:R-:W-:Y:S01]  /*0690*/  ISETP.GE.AND P0, PT, R3, R0, PT ;  /* 0x000000000300720c */ /* 0x000fe20003f06270 */
[----:B--2---:R-:W-:-:S05]  /*06a0*/  FADD R17, R2, R17 ;  /* 0x0000001102117221 */ /* 0x004fca0000000000 */
[----:B------:R0:W-:Y:S07]  /*06b0*/  STG.E desc[UR10][R8.64+0x4], R17 ;  /* 0x0000041108007986 */ /* 0x0001ee000c10190a */
[----:B------:R-:W-:Y:S05]  /*06c0*/  @!P0 BRA `(.L_x_3) ;  /* 0xfffffffc00908947 */ /* 0x000fea000383ffff */
[----:B------:R-:W-:Y:S05]  /*06d0*/  EXIT ;  /* 0x000000000000794d */ /* 0x000fea0003800000 */
.L_x_4:
[----:B------:R-:W-:-:S00]  /*06e0*/  BRA `(.L_x_4) ;  /* 0xfffffffc00fc7947 */ /* 0x000fc0000383ffff */
[----:B------:R-:W-:-:S00]  /*06f0*/  NOP ;  /* 0x0000000000007918 */ /* 0x000fc00000000000 */
        /* <DEDUP_REMOVED lines=8> */
.L_x_5:


//--------------------- .nv.shared.reserved.0     --------------------------
	.section	.nv.shared.reserved.0,"aw",@nobits
	.weak		__nv_reservedSMEM_offset_0_alias
	.size		__nv_reservedSMEM_offset_0_alias, 0, 64
	.other		__nv_reservedSMEM_offset_0_alias,@"STO_CUDA_RESERVED_SHARED STV_DEFAULT"
__nv_reservedSMEM_offset_0_alias:
	.zero		0
	.zero		64


//--------------------- .nv.constant0._Z11vec_add_gpuPfS_S_i --------------------------
	.section	.nv.constant0._Z11vec_add_gpuPfS_S_i,"a",@progbits
	.sectionflags	@""
	.align	4
.nv.constant0._Z11vec_add_gpuPfS_S_i:
	.zero		924


//--------------------- SYMBOLS --------------------------

	.type		.nv.reservedSmem.offset0,@object
	.size		.nv.reservedSmem.offset0,0x4
